	.headerflags	@"EF_CUDA_TEXMODE_UNIFIED EF_CUDA_64BIT_ADDRESS EF_CUDA_ACCELERATORS EF_CUDA_SM90 EF_CUDA_VIRTUAL_SM(EF_CUDA_SM90)"
	.elftype	@"ET_EXEC"


//--------------------- .nv.info                  --------------------------
	.section	.nv.info,"",@"SHT_CUDA_INFO"
	.align	4


	//----- nvinfo : EIATTR_REGCOUNT
	.align		4
        /*0000*/ 	.byte	0x04, 0x2f
        /*0002*/ 	.short	(.L_1 - .L_0)
	.align		4
.L_0:
        /*0004*/ 	.word	index@(triton_poi_fused_native_batch_norm_backward_1)
        /*0008*/ 	.word	0x00000010


	//----- nvinfo : EIATTR_MIN_STACK_SIZE
	.align		4
.L_1:
        /*000c*/ 	.byte	0x04, 0x12
        /*000e*/ 	.short	(.L_3 - .L_2)
	.align		4
.L_2:
        /*0010*/ 	.word	index@(triton_poi_fused_native_batch_norm_backward_1)
        /*0014*/ 	.word	0x00000000


	//----- nvinfo : EIATTR_FRAME_SIZE
	.align		4
.L_3:
        /*0018*/ 	.byte	0x04, 0x11
        /*001a*/ 	.short	(.L_5 - .L_4)
	.align		4
.L_4:
        /*001c*/ 	.word	index@(triton_poi_fused_native_batch_norm_backward_1)
        /*0020*/ 	.word	0x00000000


	//----- nvinfo : EIATTR_MIN_STACK_SIZE
	.align		4
.L_5:
        /*0024*/ 	.byte	0x04, 0x12
        /*0026*/ 	.short	(.L_7 - .L_6)
	.align		4
.L_6:
        /*0028*/ 	.word	index@(triton_poi_fused_native_batch_norm_backward_1)
        /*002c*/ 	.word	0x00000000
.L_7:


//--------------------- .nv.info.triton_poi_fused_native_batch_norm_backward_1 --------------------------
	.section	.nv.info.triton_poi_fused_native_batch_norm_backward_1,"",@"SHT_CUDA_INFO"
	.sectionflags	@""
	.align	4


	//----- nvinfo : EIATTR_CUDA_API_VERSION
	.align		4
        /*0000*/ 	.byte	0x04, 0x37
        /*0002*/ 	.short	(.L_9 - .L_8)
.L_8:
        /*0004*/ 	.word	0x0000007c


	//----- nvinfo : EIATTR_KPARAM_INFO
	.align		4
.L_9:
        /*0008*/ 	.byte	0x04, 0x17
        /*000a*/ 	.short	(.L_11 - .L_10)
.L_10:
        /*000c*/ 	.word	0x00000000
        /*0010*/ 	.short	0x0003
        /*0012*/ 	.short	0x0018
        /*0014*/ 	.byte	0x00, 0xf0, 0x11, 0x00


	//----- nvinfo : EIATTR_KPARAM_INFO
	.align		4
.L_11:
        /*0018*/ 	.byte	0x04, 0x17
        /*001a*/ 	.short	(.L_13 - .L_12)
.L_12:
        /*001c*/ 	.word	0x00000000
        /*0020*/ 	.short	0x0002
        /*0022*/ 	.short	0x0010
        /*0024*/ 	.byte	0x00, 0xf4, 0x21, 0x00


	//----- nvinfo : EIATTR_KPARAM_INFO
	.align		4
.L_13:
        /*0028*/ 	.byte	0x04, 0x17
        /*002a*/ 	.short	(.L_15 - .L_14)
.L_14:
        /*002c*/ 	.word	0x00000000
        /*0030*/ 	.short	0x0001
        /*0032*/ 	.short	0x0008
        /*0034*/ 	.byte	0x00, 0xf4, 0x21, 0x00


	//----- nvinfo : EIATTR_KPARAM_INFO
	.align		4
.L_15:
        /*0038*/ 	.byte	0x04, 0x17
        /*003a*/ 	.short	(.L_17 - .L_16)
.L_16:
        /*003c*/ 	.word	0x00000000
        /*0040*/ 	.short	0x0000
        /*0042*/ 	.short	0x0000
        /*0044*/ 	.byte	0x00, 0xf4, 0x21, 0x00


	//----- nvinfo : EIATTR_SPARSE_MMA_MASK
	.align		4
.L_17:
        /*0048*/ 	.byte	0x03, 0x50
        /*004a*/ 	.short	0x0000


	//----- nvinfo : EIATTR_MAXREG_COUNT
	.align		4
        /*004c*/ 	.byte	0x03, 0x1b
        /*004e*/ 	.short	0x00ff


	//----- nvinfo : EIATTR_EXIT_INSTR_OFFSETS
	.align		4
        /*0050*/ 	.byte	0x04, 0x1c
        /*0052*/ 	.short	(.L_19 - .L_18)


	//   ....[0]....
.L_18:
        /*0054*/ 	.word	0x000001e0


	//   ....[1]....
        /*0058*/ 	.word	0x00000200


	//----- nvinfo : EIATTR_REQNTID
	.align		4
.L_19:
        /*005c*/ 	.byte	0x04, 0x10
        /*005e*/ 	.short	(.L_21 - .L_20)
.L_20:
        /*0060*/ 	.word	0x00000020
        /*0064*/ 	.word	0x00000001
        /*0068*/ 	.word	0x00000001


	//----- nvinfo : EIATTR_CBANK_PARAM_SIZE
	.align		4
.L_21:
        /*006c*/ 	.byte	0x03, 0x19
        /*006e*/ 	.short	0x001c


	//----- nvinfo : EIATTR_PARAM_CBANK
	.align		4
        /*0070*/ 	.byte	0x04, 0x0a
        /*0072*/ 	.short	(.L_23 - .L_22)
	.align		4
.L_22:
        /*0074*/ 	.word	index@(.nv.constant0.triton_poi_fused_native_batch_norm_backward_1)
        /*0078*/ 	.short	0x0210
        /*007a*/ 	.short	0x001c


	//----- nvinfo : EIATTR_SW_WAR
	.align		4
.L_23:
        /*007c*/ 	.byte	0x04, 0x36
        /*007e*/ 	.short	(.L_25 - .L_24)
.L_24:
        /*0080*/ 	.word	0x00000008
.L_25:


//--------------------- .nv.callgraph             --------------------------
	.section	.nv.callgraph,"",@"SHT_CUDA_CALLGRAPH"
	.align	4
	.sectionentsize	8
	.align		4
        /*0000*/ 	.word	0x00000000
	.align		4
        /*0004*/ 	.word	0xffffffff
	.align		4
        /*0008*/ 	.word	0x00000000
	.align		4
        /*000c*/ 	.word	0xfffffffe
	.align		4
        /*0010*/ 	.word	0x00000000
	.align		4
        /*0014*/ 	.word	0xfffffffd
	.align		4
        /*0018*/ 	.word	0x00000000
	.align		4
        /*001c*/ 	.word	0xfffffffc


//--------------------- .text.triton_poi_fused_native_batch_norm_backward_1 --------------------------
	.section	.text.triton_poi_fused_native_batch_norm_backward_1,"ax",@progbits
	.align	128
        .global         triton_poi_fused_native_batch_norm_backward_1
        .type           triton_poi_fused_native_batch_norm_backward_1,@function
        .size           triton_poi_fused_native_batch_norm_backward_1,(.L_x_1 - triton_poi_fused_native_batch_norm_backward_1)
        .other          triton_poi_fused_native_batch_norm_backward_1,@"STO_CUDA_ENTRY STV_DEFAULT"
triton_poi_fused_native_batch_norm_backward_1:
.text.triton_poi_fused_native_batch_norm_backward_1:
[----:B------:R-:W0:Y:S02]  /*0000*/  LDC R1, c[0x0][0x28] ;  /* 0x00000a00ff017b82 */ /* 0x000e240000000800 */
[----:B------:R-:W1:Y:S01]  /*0010*/  S2R R0, SR_TID.X ;  /* 0x0000000000007919 */ /* 0x000e620000002100 */
[----:B------:R-:W2:Y:S01]  /*0020*/  LDC.64 R2, c[0x0][0x210] ;  /* 0x00008400ff027b82 */ /* 0x000ea20000000a00 */
[----:B------:R-:W-:Y:S01]  /*0030*/  IMAD.MOV.U32 R13, RZ, RZ, RZ ;  /* 0x000000ffff0d7224 */ /* 0x000fe200078e00ff */
[----:B------:R-:W-:Y:S01]  /*0040*/  ULDC.64 UR4, c[0x0][0x208] ;  /* 0x0000820000047ab9 */ /* 0x000fe20000000a00 */
[----:B------:R-:W3:Y:S05]  /*0050*/  S2R R9, SR_CTAID.X ;  /* 0x0000000000097919 */ /* 0x000eea0000002500 */
[----:B------:R-:W4:Y:S01]  /*0060*/  LDC.64 R4, c[0x0][0x218] ;  /* 0x00008600ff047b82 */ /* 0x000f220000000a00 */
[----:B-1----:R-:W-:Y:S01]  /*0070*/  IMAD.SHL.U32 R0, R0, 0x2, RZ ;  /* 0x0000000200007824 */ /* 0x002fe200078e00ff */
[----:B---3--:R-:W-:-:S04]  /*0080*/  SHF.R.S32.HI R6, RZ, 0x19, R9 ;  /* 0x00000019ff067819 */ /* 0x008fc80000011409 */
[----:B------:R-:W-:Y:S02]  /*0090*/  LOP3.LUT R0, R0, 0x3e, RZ, 0xc0, !PT ;  /* 0x0000003e00007812 */ /* 0x000fe400078ec0ff */
[----:B------:R-:W-:-:S03]  /*00a0*/  SGXT R6, R6, 0x1 ;  /* 0x000000010606781a */ /* 0x000fc60000000200 */
[----:B------:R-:W-:-:S04]  /*00b0*/  IMAD R9, R9, 0x40, R0 ;  /* 0x0000004009097824 */ /* 0x000fc800078e0200 */
[C---:B------:R-:W-:Y:S01]  /*00c0*/  VIADD R11, R9.reuse, 0xc0 ;  /* 0x000000c0090b7836 */ /* 0x040fe20000000000 */
[----:B------:R-:W-:Y:S02]  /*00d0*/  LEA.HI R6, R6, R9, RZ, 0x2 ;  /* 0x0000000906067211 */ /* 0x000fe400078f10ff */
[----:B------:R-:W-:Y:S01]  /*00e0*/  ISETP.GE.AND P0, PT, R9, 0x40, PT ;  /* 0x000000400900780c */ /* 0x000fe20003f06270 */
[----:B--2---:R-:W-:Y:S01]  /*00f0*/  IMAD.WIDE R2, R11, 0x4, R2 ;  /* 0x000000040b027825 */ /* 0x004fe200078e0202 */
[----:B------:R-:W-:Y:S02]  /*0100*/  SHF.R.S32.HI R6, RZ, 0x2, R6 ;  /* 0x00000002ff067819 */ /* 0x000fe40000011406 */
[----:B------:R-:W-:Y:S02]  /*0110*/  CS2R R10, SRZ ;  /* 0x00000000000a7805 */ /* 0x000fe4000001ff00 */
[----:B------:R-:W-:-:S04]  /*0120*/  LEA.HI R0, R6, R6, RZ, 0x2 ;  /* 0x0000000606007211 */ /* 0x000fc800078f10ff */
[----:B------:R-:W-:Y:S01]  /*0130*/  LOP3.LUT R7, R0, 0xfffffffc, RZ, 0xc0, !PT ;  /* 0xfffffffc00077812 */ /* 0x000fe200078ec0ff */
[----:B------:R-:W-:Y:S02]  /*0140*/  HFMA2.MMA R0, -RZ, RZ, 0, 0 ;  /* 0x00000000ff007435 */ /* 0x000fe400000001ff */
[----:B------:R-:W2:Y:S01]  /*0150*/  @!P0 LDG.E.64 R10, desc[UR4][R2.64] ;  /* 0x00000004020a8981 */ /* 0x000ea2000c1e1b00 */
[----:B------:R-:W-:-:S05]  /*0160*/  IADD3 R7, R6, -R7, RZ ;  /* 0x8000000706077210 */ /* 0x000fca0007ffe0ff */
[----:B----4-:R-:W-:Y:S02]  /*0170*/  IMAD.WIDE R4, R7, 0x4, R4 ;  /* 0x0000000407047825 */ /* 0x010fe400078e0204 */
[----:B------:R-:W1:Y:S03]  /*0180*/  LDC.64 R6, c[0x0][0x220] ;  /* 0x00008800ff067b82 */ /* 0x000e660000000a00 */
[----:B------:R-:W2:Y:S04]  /*0190*/  @!P0 LDG.E.EL R13, desc[UR4][R4.64] ;  /* 0x00000004040d8981 */ /* 0x000ea8000c2e1900 */
[----:B------:R-:W3:Y:S01]  /*01a0*/  @!P0 LDG.E.EL R0, desc[UR4][R4.64] ;  /* 0x0000000404008981 */ /* 0x000ee2000c2e1900 */
[----:B-1----:R-:W-:-:S04]  /*01b0*/  IMAD.WIDE R6, R9, 0x4, R6 ;  /* 0x0000000409067825 */ /* 0x002fc800078e0206 */
[----:B--2---:R-:W-:Y:S01]  /*01c0*/  FADD R10, -R13, R10 ;  /* 0x0000000a0d0a7221 */ /* 0x004fe20000000100 */
[----:B---3--:R-:W-:Y:S01]  /*01d0*/  FADD R11, -R0, R11 ;  /* 0x0000000b000b7221 */ /* 0x008fe20000000100 */
[----:B------:R-:W-:Y:S06]  /*01e0*/  @P0 EXIT ;  /* 0x000000000000094d */ /* 0x000fec0003800000 */
[----:B------:R-:W-:Y:S01]  /*01f0*/  STG.E.64 desc[UR4][R6.64], R10 ;  /* 0x0000000a06007986 */ /* 0x000fe2000c101b04 */
[----:B------:R-:W-:Y:S05]  /*0200*/  EXIT ;  /* 0x000000000000794d */ /* 0x000fea0003800000 */
.L_x_0:
[----:B------:R-:W-:-:S00]  /*0210*/  BRA `(.L_x_0) ;  /* 0xfffffffc00fc7947 */ /* 0x000fc0000383ffff */
[----:B------:R-:W-:-:S00]  /*0220*/  NOP ;  /* 0x0000000000007918 */ /* 0x000fc00000000000 */
        /* <DEDUP_REMOVED lines=13> */
.L_x_1:


//--------------------- .nv.constant0.triton_poi_fused_native_batch_norm_backward_1 --------------------------
	.section	.nv.constant0.triton_poi_fused_native_batch_norm_backward_1,"a",@progbits
	.sectionflags	@""
	.align	4
.nv.constant0.triton_poi_fused_native_batch_norm_backward_1:
	.zero		556
